	.headerflags	@"EF_CUDA_TEXMODE_UNIFIED EF_CUDA_64BIT_ADDRESS EF_CUDA_ACCELERATORS EF_CUDA_SM90 EF_CUDA_VIRTUAL_SM(EF_CUDA_SM90)"
	.elftype	@"ET_EXEC"


//--------------------- .nv.info                  --------------------------
	.section	.nv.info,"",@"SHT_CUDA_INFO"
	.align	4


	//----- nvinfo : EIATTR_REGCOUNT
	.align		4
        /*0000*/ 	.byte	0x04, 0x2f
        /*0002*/ 	.short	(.L_2 - .L_1)
	.align		4
.L_1:
        /*0004*/ 	.word	index@(triton_poi_fused_leaky_relu_native_group_norm_3)
        /*0008*/ 	.word	0x00000012


	//----- nvinfo : EIATTR_MIN_STACK_SIZE
	.align		4
.L_2:
        /*000c*/ 	.byte	0x04, 0x12
        /*000e*/ 	.short	(.L_4 - .L_3)
	.align		4
.L_3:
        /*0010*/ 	.word	index@(triton_poi_fused_leaky_relu_native_group_norm_3)
        /*0014*/ 	.word	0x00000000


	//----- nvinfo : EIATTR_FRAME_SIZE
	.align		4
.L_4:
        /*0018*/ 	.byte	0x04, 0x11
        /*001a*/ 	.short	(.L_6 - .L_5)
	.align		4
.L_5:
        /*001c*/ 	.word	index@(triton_poi_fused_leaky_relu_native_group_norm_3)
        /*0020*/ 	.word	0x00000000


	//----- nvinfo : EIATTR_MIN_STACK_SIZE
	.align		4
.L_6:
        /*0024*/ 	.byte	0x04, 0x12
        /*0026*/ 	.short	(.L_8 - .L_7)
	.align		4
.L_7:
        /*0028*/ 	.word	index@(triton_poi_fused_leaky_relu_native_group_norm_3)
        /*002c*/ 	.word	0x00000000
.L_8:


//--------------------- .nv.info.triton_poi_fused_leaky_relu_native_group_norm_3 --------------------------
	.section	.nv.info.triton_poi_fused_leaky_relu_native_group_norm_3,"",@"SHT_CUDA_INFO"
	.sectionflags	@""
	.align	4


	//----- nvinfo : EIATTR_CUDA_API_VERSION
	.align		4
        /*0000*/ 	.byte	0x04, 0x37
        /*0002*/ 	.short	(.L_10 - .L_9)
.L_9:
        /*0004*/ 	.word	0x0000007c


	//----- nvinfo : EIATTR_KPARAM_INFO
	.align		4
.L_10:
        /*0008*/ 	.byte	0x04, 0x17
        /*000a*/ 	.short	(.L_12 - .L_11)
.L_11:
        /*000c*/ 	.word	0x00000000
        /*0010*/ 	.short	0x0006
        /*0012*/ 	.short	0x0030
        /*0014*/ 	.byte	0x00, 0xf0, 0x11, 0x00


	//----- nvinfo : EIATTR_KPARAM_INFO
	.align		4
.L_12:
        /*0018*/ 	.byte	0x04, 0x17
        /*001a*/ 	.short	(.L_14 - .L_13)
.L_13:
        /*001c*/ 	.word	0x00000000
        /*0020*/ 	.short	0x0005
        /*0022*/ 	.short	0x0028
        /*0024*/ 	.byte	0x00, 0xf4, 0x21, 0x00


	//----- nvinfo : EIATTR_KPARAM_INFO
	.align		4
.L_14:
        /*0028*/ 	.byte	0x04, 0x17
        /*002a*/ 	.short	(.L_16 - .L_15)
.L_15:
        /*002c*/ 	.word	0x00000000
        /*0030*/ 	.short	0x0004
        /*0032*/ 	.short	0x0020
        /*0034*/ 	.byte	0x00, 0xf4, 0x21, 0x00


	//----- nvinfo : EIATTR_KPARAM_INFO
	.align		4
.L_16:
        /*0038*/ 	.byte	0x04, 0x17
        /*003a*/ 	.short	(.L_18 - .L_17)
.L_17:
        /*003c*/ 	.word	0x00000000
        /*0040*/ 	.short	0x0003
        /*0042*/ 	.short	0x0018
        /*0044*/ 	.byte	0x00, 0xf4, 0x21, 0x00


	//----- nvinfo : EIATTR_KPARAM_INFO
	.align		4
.L_18:
        /*0048*/ 	.byte	0x04, 0x17
        /*004a*/ 	.short	(.L_20 - .L_19)
.L_19:
        /*004c*/ 	.word	0x00000000
        /*0050*/ 	.short	0x0002
        /*0052*/ 	.short	0x0010
        /*0054*/ 	.byte	0x00, 0xf4, 0x21, 0x00


	//----- nvinfo : EIATTR_KPARAM_INFO
	.align		4
.L_20:
        /*0058*/ 	.byte	0x04, 0x17
        /*005a*/ 	.short	(.L_22 - .L_21)
.L_21:
        /*005c*/ 	.word	0x00000000
        /*0060*/ 	.short	0x0001
        /*0062*/ 	.short	0x0008
        /*0064*/ 	.byte	0x00, 0xf4, 0x21, 0x00


	//----- nvinfo : EIATTR_KPARAM_INFO
	.align		4
.L_22:
        /*0068*/ 	.byte	0x04, 0x17
        /*006a*/ 	.short	(.L_24 - .L_23)
.L_23:
        /*006c*/ 	.word	0x00000000
        /*0070*/ 	.short	0x0000
        /*0072*/ 	.short	0x0000
        /*0074*/ 	.byte	0x00, 0xf4, 0x21, 0x00


	//----- nvinfo : EIATTR_SPARSE_MMA_MASK
	.align		4
.L_24:
        /*0078*/ 	.byte	0x03, 0x50
        /*007a*/ 	.short	0x0000


	//----- nvinfo : EIATTR_MAXREG_COUNT
	.align		4
        /*007c*/ 	.byte	0x03, 0x1b
        /*007e*/ 	.short	0x00ff


	//----- nvinfo : EIATTR_EXIT_INSTR_OFFSETS
	.align		4
        /*0080*/ 	.byte	0x04, 0x1c
        /*0082*/ 	.short	(.L_26 - .L_25)


	//   ....[0]....
.L_25:
        /*0084*/ 	.word	0x000002f0


	//----- nvinfo : EIATTR_REQNTID
	.align		4
.L_26:
        /*0088*/ 	.byte	0x04, 0x10
        /*008a*/ 	.short	(.L_28 - .L_27)
.L_27:
        /*008c*/ 	.word	0x00000100
        /*0090*/ 	.word	0x00000001
        /*0094*/ 	.word	0x00000001


	//----- nvinfo : EIATTR_CBANK_PARAM_SIZE
	.align		4
.L_28:
        /*0098*/ 	.byte	0x03, 0x19
        /*009a*/ 	.short	0x0034


	//----- nvinfo : EIATTR_PARAM_CBANK
	.align		4
        /*009c*/ 	.byte	0x04, 0x0a
        /*009e*/ 	.short	(.L_30 - .L_29)
	.align		4
.L_29:
        /*00a0*/ 	.word	index@(.nv.constant0.triton_poi_fused_leaky_relu_native_group_norm_3)
        /*00a4*/ 	.short	0x0210
        /*00a6*/ 	.short	0x0034


	//----- nvinfo : EIATTR_SW_WAR
	.align		4
.L_30:
        /*00a8*/ 	.byte	0x04, 0x36
        /*00aa*/ 	.short	(.L_32 - .L_31)
.L_31:
        /*00ac*/ 	.word	0x00000008
.L_32:


//--------------------- .nv.callgraph             --------------------------
	.section	.nv.callgraph,"",@"SHT_CUDA_CALLGRAPH"
	.align	4
	.sectionentsize	8
	.align		4
        /*0000*/ 	.word	0x00000000
	.align		4
        /*0004*/ 	.word	0xffffffff
	.align		4
        /*0008*/ 	.word	0x00000000
	.align		4
        /*000c*/ 	.word	0xfffffffe
	.align		4
        /*0010*/ 	.word	0x00000000
	.align		4
        /*0014*/ 	.word	0xfffffffd
	.align		4
        /*0018*/ 	.word	0x00000000
	.align		4
        /*001c*/ 	.word	0xfffffffc


//--------------------- .nv.constant4             --------------------------
	.section	.nv.constant4,"a",@progbits
	.align	8
	.align		8
.nv.constant4:
        /*0000*/ 	.dword	_$_str


//--------------------- .text.triton_poi_fused_leaky_relu_native_group_norm_3 --------------------------
	.section	.text.triton_poi_fused_leaky_relu_native_group_norm_3,"ax",@progbits
	.align	128
        .global         triton_poi_fused_leaky_relu_native_group_norm_3
        .type           triton_poi_fused_leaky_relu_native_group_norm_3,@function
        .size           triton_poi_fused_leaky_relu_native_group_norm_3,(.L_x_1 - triton_poi_fused_leaky_relu_native_group_norm_3)
        .other          triton_poi_fused_leaky_relu_native_group_norm_3,@"STO_CUDA_ENTRY STV_DEFAULT"
triton_poi_fused_leaky_relu_native_group_norm_3:
.text.triton_poi_fused_leaky_relu_native_group_norm_3:
[----:B------:R-:W-:Y:S01]  /*0000*/  LDC R1, c[0x0][0x28] ;  /* 0x00000a00ff017b82 */ /* 0x000fe20000000800 */
[----:B------:R-:W1:Y:S07]  /*0010*/  S2R R0, SR_TID.X ;  /* 0x0000000000007919 */ /* 0x000e6e0000002100 */
[----:B------:R-:W2:Y:S01]  /*0020*/  LDC.64 R8, c[0x0][0x228] ;  /* 0x00008a00ff087b82 */ /* 0x000ea20000000a00 */
[----:B------:R-:W-:Y:S01]  /*0030*/  ULDC.64 UR4, c[0x0][0x208] ;  /* 0x0000820000047ab9 */ /* 0x000fe20000000a00 */
[----:B------:R-:W3:Y:S06]  /*0040*/  S2R R3, SR_CTAID.X ;  /* 0x0000000000037919 */ /* 0x000eec0000002500 */
[----:B------:R-:W4:Y:S08]  /*0050*/  LDC.64 R10, c[0x0][0x220] ;  /* 0x00008800ff0a7b82 */ /* 0x000f300000000a00 */
[----:B------:R-:W5:Y:S08]  /*0060*/  LDC.64 R6, c[0x0][0x218] ;  /* 0x00008600ff067b82 */ /* 0x000f700000000a00 */
[----:B------:R-:W5:Y:S01]  /*0070*/  LDC.64 R4, c[0x0][0x230] ;  /* 0x00008c00ff047b82 */ /* 0x000f620000000a00 */
[----:B-1----:R-:W-:-:S02]  /*0080*/  SHF.L.U32 R0, R0, 0x1, RZ ;  /* 0x0000000100007819 */ /* 0x002fc400000006ff */
[----:B---3--:R-:W-:Y:S02]  /*0090*/  SHF.R.S32.HI R13, RZ, 0x16, R3 ;  /* 0x00000016ff0d7819 */ /* 0x008fe40000011403 */
[----:B------:R-:W-:Y:S02]  /*00a0*/  LOP3.LUT R0, R0, 0x1fe, RZ, 0xc0, !PT ;  /* 0x000001fe00007812 */ /* 0x000fe400078ec0ff */
[----:B------:R-:W-:Y:S02]  /*00b0*/  SGXT R13, R13, 0x1 ;  /* 0x000000010d0d781a */ /* 0x000fe40000000200 */
[----:B------:R-:W-:-:S04]  /*00c0*/  LEA R0, R3, R0, 0x9 ;  /* 0x0000000003007211 */ /* 0x000fc800078e48ff */
[CC--:B------:R-:W-:Y:S02]  /*00d0*/  LEA.HI R2, R13.reuse, R0.reuse, RZ, 0xa ;  /* 0x000000000d027211 */ /* 0x0c0fe400078f50ff */
[----:B------:R-:W-:Y:S02]  /*00e0*/  LEA.HI R13, R13, R0, RZ, 0x8 ;  /* 0x000000000d0d7211 */ /* 0x000fe400078f40ff */
[----:B------:R-:W-:Y:S02]  /*00f0*/  SHF.R.S32.HI R15, RZ, 0xa, R2 ;  /* 0x0000000aff0f7819 */ /* 0x000fe40000011402 */
[----:B------:R-:W1:Y:S03]  /*0100*/  LDC.64 R2, c[0x0][0x238] ;  /* 0x00008e00ff027b82 */ /* 0x000e660000000a00 */
[----:B--2---:R-:W-:Y:S01]  /*0110*/  IMAD.WIDE R8, R15, 0x4, R8 ;  /* 0x000000040f087825 */ /* 0x004fe200078e0208 */
[----:B------:R-:W-:-:S05]  /*0120*/  SHF.R.S32.HI R13, RZ, 0x8, R13 ;  /* 0x00000008ff0d7819 */ /* 0x000fca000001140d */
[----:B------:R2:W3:Y:S01]  /*0130*/  LDG.E.EL R8, desc[UR4][R8.64] ;  /* 0x0000000408087981 */ /* 0x0004e2000c2e1900 */
[----:B------:R-:W-:Y:S01]  /*0140*/  LEA.HI R12, R13, R13, RZ, 0x7 ;  /* 0x0000000d0d0c7211 */ /* 0x000fe200078f38ff */
[----:B----4-:R-:W-:-:S03]  /*0150*/  IMAD.WIDE R10, R15, 0x4, R10 ;  /* 0x000000040f0a7825 */ /* 0x010fc600078e020a */
[----:B------:R-:W-:Y:S01]  /*0160*/  LOP3.LUT R12, R12, 0xffffff80, RZ, 0xc0, !PT ;  /* 0xffffff800c0c7812 */ /* 0x000fe200078ec0ff */
[----:B-----5:R-:W-:Y:S02]  /*0170*/  IMAD.WIDE R6, R0, 0x4, R6 ;  /* 0x0000000400067825 */ /* 0x020fe400078e0206 */
[----:B------:R-:W4:Y:S01]  /*0180*/  LDG.E.EL R10, desc[UR4][R10.64] ;  /* 0x000000040a0a7981 */ /* 0x000f22000c2e1900 */
[----:B------:R-:W-:-:S03]  /*0190*/  IADD3 R13, R13, -R12, RZ ;  /* 0x8000000c0d0d7210 */ /* 0x000fc60007ffe0ff */
[----:B------:R-:W4:Y:S02]  /*01a0*/  LDG.E.64 R6, desc[UR4][R6.64] ;  /* 0x0000000406067981 */ /* 0x000f24000c1e1b00 */
[----:B0-----:R-:W-:-:S04]  /*01b0*/  IMAD.WIDE R4, R13, 0x4, R4 ;  /* 0x000000040d047825 */ /* 0x001fc800078e0204 */
[----:B-1----:R-:W-:Y:S02]  /*01c0*/  IMAD.WIDE R2, R13, 0x4, R2 ;  /* 0x000000040d027825 */ /* 0x002fe400078e0202 */
[----:B------:R-:W5:Y:S04]  /*01d0*/  LDG.E.EL R4, desc[UR4][R4.64] ;  /* 0x0000000404047981 */ /* 0x000f68000c2e1900 */
[----:B------:R-:W5:Y:S01]  /*01e0*/  LDG.E.EL R3, desc[UR4][R2.64] ;  /* 0x0000000402037981 */ /* 0x000f62000c2e1900 */
[----:B--2---:R-:W-:-:S10]  /*01f0*/  HFMA2.MMA R9, -RZ, RZ, 0.8125, 0 ;  /* 0x3a800000ff097435 */ /* 0x004fd400000001ff */
[----:B---3--:R-:W-:Y:S02]  /*0200*/  FFMA R12, R8, R9, 9.9999997473787516356e-06 ;  /* 0x3727c5ac080c7423 */ /* 0x008fe40000000009 */
[----:B------:R-:W0:Y:S04]  /*0210*/  LDC.64 R8, c[0x0][0x210] ;  /* 0x00008400ff087b82 */ /* 0x000e280000000a00 */
[----:B------:R-:W1:Y:S01]  /*0220*/  MUFU.RSQ R12, R12 ;  /* 0x0000000c000c7308 */ /* 0x000e620000001400 */
[--C-:B----4-:R-:W-:Y:S01]  /*0230*/  FADD R13, R7, -R10.reuse ;  /* 0x8000000a070d7221 */ /* 0x110fe20000000000 */
[----:B------:R-:W-:-:S04]  /*0240*/  FADD R15, R6, -R10 ;  /* 0x8000000a060f7221 */ /* 0x000fc80000000000 */
[C---:B-1----:R-:W-:Y:S01]  /*0250*/  FMUL R15, R12.reuse, R15 ;  /* 0x0000000f0c0f7220 */ /* 0x042fe20000400000 */
[----:B------:R-:W-:-:S03]  /*0260*/  FMUL R6, R12, R13 ;  /* 0x0000000d0c067220 */ /* 0x000fc60000400000 */
[C-C-:B-----5:R-:W-:Y:S01]  /*0270*/  FFMA R10, R4.reuse, R15, R3.reuse ;  /* 0x0000000f040a7223 */ /* 0x160fe20000000003 */
[----:B------:R-:W-:-:S04]  /*0280*/  FFMA R11, R4, R6, R3 ;  /* 0x00000006040b7223 */ /* 0x000fc80000000003 */
[----:B------:R-:W-:Y:S02]  /*0290*/  FSETP.GT.AND P0, PT, R10, RZ, PT ;  /* 0x000000ff0a00720b */ /* 0x000fe40003f04000 */
[----:B------:R-:W-:Y:S01]  /*02a0*/  FSETP.GT.AND P1, PT, R11, RZ, PT ;  /* 0x000000ff0b00720b */ /* 0x000fe20003f24000 */
[----:B0-----:R-:W-:-:S10]  /*02b0*/  IMAD.WIDE R2, R0, 0x4, R8 ;  /* 0x0000000400027825 */ /* 0x001fd400078e0208 */
[----:B------:R-:W-:Y:S02]  /*02c0*/  @!P0 FMUL R10, R10, 0.20000000298023223877 ;  /* 0x3e4ccccd0a0a8820 */ /* 0x000fe40000400000 */
[----:B------:R-:W-:-:S05]  /*02d0*/  @!P1 FMUL R11, R11, 0.20000000298023223877 ;  /* 0x3e4ccccd0b0b9820 */ /* 0x000fca0000400000 */
[----:B------:R-:W-:Y:S01]  /*02e0*/  STG.E.64 desc[UR4][R2.64], R10 ;  /* 0x0000000a02007986 */ /* 0x000fe2000c101b04 */
[----:B------:R-:W-:Y:S05]  /*02f0*/  EXIT ;  /* 0x000000000000794d */ /* 0x000fea0003800000 */
.L_x_0:
[----:B------:R-:W-:-:S00]  /*0300*/  BRA `(.L_x_0) ;  /* 0xfffffffc00fc7947 */ /* 0x000fc0000383ffff */
[----:B------:R-:W-:-:S00]  /*0310*/  NOP ;  /* 0x0000000000007918 */ /* 0x000fc00000000000 */
        /* <DEDUP_REMOVED lines=14> */
.L_x_1:


//--------------------- .nv.global.init           --------------------------
	.section	.nv.global.init,"aw",@progbits
.nv.global.init:
	.type		_$_str,@object
	.size		_$_str,(.L_0 - _$_str)
_$_str:
        /*0000*/ 	.byte	0x5f, 0x5f, 0x43, 0x55, 0x44, 0x41, 0x5f, 0x46, 0x54, 0x5a, 0x00
.L_0:


//--------------------- .nv.constant0.triton_poi_fused_leaky_relu_native_group_norm_3 --------------------------
	.section	.nv.constant0.triton_poi_fused_leaky_relu_native_group_norm_3,"a",@progbits
	.sectionflags	@""
	.align	4
.nv.constant0.triton_poi_fused_leaky_relu_native_group_norm_3:
	.zero		580
